	.headerflags	@"EF_CUDA_TEXMODE_UNIFIED EF_CUDA_64BIT_ADDRESS EF_CUDA_ACCELERATORS EF_CUDA_SM90 EF_CUDA_VIRTUAL_SM(EF_CUDA_SM90)"
	.elftype	@"ET_EXEC"


//--------------------- .nv.info                  --------------------------
	.section	.nv.info,"",@"SHT_CUDA_INFO"
	.align	4


	//----- nvinfo : EIATTR_REGCOUNT
	.align		4
        /*0000*/ 	.byte	0x04, 0x2f
        /*0002*/ 	.short	(.L_1 - .L_0)
	.align		4
.L_0:
        /*0004*/ 	.word	index@(triton_poi_fused__to_copy_arange_clamp_mul_sub_37)
        /*0008*/ 	.word	0x0000000a


	//----- nvinfo : EIATTR_MIN_STACK_SIZE
	.align		4
.L_1:
        /*000c*/ 	.byte	0x04, 0x12
        /*000e*/ 	.short	(.L_3 - .L_2)
	.align		4
.L_2:
        /*0010*/ 	.word	index@(triton_poi_fused__to_copy_arange_clamp_mul_sub_37)
        /*0014*/ 	.word	0x00000000


	//----- nvinfo : EIATTR_FRAME_SIZE
	.align		4
.L_3:
        /*0018*/ 	.byte	0x04, 0x11
        /*001a*/ 	.short	(.L_5 - .L_4)
	.align		4
.L_4:
        /*001c*/ 	.word	index@(triton_poi_fused__to_copy_arange_clamp_mul_sub_37)
        /*0020*/ 	.word	0x00000000


	//----- nvinfo : EIATTR_MIN_STACK_SIZE
	.align		4
.L_5:
        /*0024*/ 	.byte	0x04, 0x12
        /*0026*/ 	.short	(.L_7 - .L_6)
	.align		4
.L_6:
        /*0028*/ 	.word	index@(triton_poi_fused__to_copy_arange_clamp_mul_sub_37)
        /*002c*/ 	.word	0x00000000
.L_7:


//--------------------- .nv.info.triton_poi_fused__to_copy_arange_clamp_mul_sub_37 --------------------------
	.section	.nv.info.triton_poi_fused__to_copy_arange_clamp_mul_sub_37,"",@"SHT_CUDA_INFO"
	.sectionflags	@""
	.align	4


	//----- nvinfo : EIATTR_CUDA_API_VERSION
	.align		4
        /*0000*/ 	.byte	0x04, 0x37
        /*0002*/ 	.short	(.L_9 - .L_8)
.L_8:
        /*0004*/ 	.word	0x0000007c


	//----- nvinfo : EIATTR_KPARAM_INFO
	.align		4
.L_9:
        /*0008*/ 	.byte	0x04, 0x17
        /*000a*/ 	.short	(.L_11 - .L_10)
.L_10:
        /*000c*/ 	.word	0x00000000
        /*0010*/ 	.short	0x0001
        /*0012*/ 	.short	0x0008
        /*0014*/ 	.byte	0x00, 0xf0, 0x11, 0x00


	//----- nvinfo : EIATTR_KPARAM_INFO
	.align		4
.L_11:
        /*0018*/ 	.byte	0x04, 0x17
        /*001a*/ 	.short	(.L_13 - .L_12)
.L_12:
        /*001c*/ 	.word	0x00000000
        /*0020*/ 	.short	0x0000
        /*0022*/ 	.short	0x0000
        /*0024*/ 	.byte	0x00, 0xf4, 0x21, 0x00


	//----- nvinfo : EIATTR_SPARSE_MMA_MASK
	.align		4
.L_13:
        /*0028*/ 	.byte	0x03, 0x50
        /*002a*/ 	.short	0x0000


	//----- nvinfo : EIATTR_MAXREG_COUNT
	.align		4
        /*002c*/ 	.byte	0x03, 0x1b
        /*002e*/ 	.short	0x00ff


	//----- nvinfo : EIATTR_EXIT_INSTR_OFFSETS
	.align		4
        /*0030*/ 	.byte	0x04, 0x1c
        /*0032*/ 	.short	(.L_15 - .L_14)


	//   ....[0]....
.L_14:
        /*0034*/ 	.word	0x000000f0


	//   ....[1]....
        /*0038*/ 	.word	0x00000120


	//----- nvinfo : EIATTR_REQNTID
	.align		4
.L_15:
        /*003c*/ 	.byte	0x04, 0x10
        /*003e*/ 	.short	(.L_17 - .L_16)
.L_16:
        /*0040*/ 	.word	0x00000020
        /*0044*/ 	.word	0x00000001
        /*0048*/ 	.word	0x00000001


	//----- nvinfo : EIATTR_CBANK_PARAM_SIZE
	.align		4
.L_17:
        /*004c*/ 	.byte	0x03, 0x19
        /*004e*/ 	.short	0x000c


	//----- nvinfo : EIATTR_PARAM_CBANK
	.align		4
        /*0050*/ 	.byte	0x04, 0x0a
        /*0052*/ 	.short	(.L_19 - .L_18)
	.align		4
.L_18:
        /*0054*/ 	.word	index@(.nv.constant0.triton_poi_fused__to_copy_arange_clamp_mul_sub_37)
        /*0058*/ 	.short	0x0210
        /*005a*/ 	.short	0x000c


	//----- nvinfo : EIATTR_SW_WAR
	.align		4
.L_19:
        /*005c*/ 	.byte	0x04, 0x36
        /*005e*/ 	.short	(.L_21 - .L_20)
.L_20:
        /*0060*/ 	.word	0x00000008
.L_21:


//--------------------- .nv.callgraph             --------------------------
	.section	.nv.callgraph,"",@"SHT_CUDA_CALLGRAPH"
	.align	4
	.sectionentsize	8
	.align		4
        /*0000*/ 	.word	0x00000000
	.align		4
        /*0004*/ 	.word	0xffffffff
	.align		4
        /*0008*/ 	.word	0x00000000
	.align		4
        /*000c*/ 	.word	0xfffffffe
	.align		4
        /*0010*/ 	.word	0x00000000
	.align		4
        /*0014*/ 	.word	0xfffffffd
	.align		4
        /*0018*/ 	.word	0x00000000
	.align		4
        /*001c*/ 	.word	0xfffffffc


//--------------------- .text.triton_poi_fused__to_copy_arange_clamp_mul_sub_37 --------------------------
	.section	.text.triton_poi_fused__to_copy_arange_clamp_mul_sub_37,"ax",@progbits
	.align	128
        .global         triton_poi_fused__to_copy_arange_clamp_mul_sub_37
        .type           triton_poi_fused__to_copy_arange_clamp_mul_sub_37,@function
        .size           triton_poi_fused__to_copy_arange_clamp_mul_sub_37,(.L_x_1 - triton_poi_fused__to_copy_arange_clamp_mul_sub_37)
        .other          triton_poi_fused__to_copy_arange_clamp_mul_sub_37,@"STO_CUDA_ENTRY STV_DEFAULT"
triton_poi_fused__to_copy_arange_clamp_mul_sub_37:
.text.triton_poi_fused__to_copy_arange_clamp_mul_sub_37:
[----:B------:R-:W0:Y:S02]  /*0000*/  LDC R1, c[0x0][0x28] ;  /* 0x00000a00ff017b82 */ /* 0x000e240000000800 */
[----:B------:R-:W1:Y:S01]  /*0010*/  S2R R6, SR_TID.X ;  /* 0x0000000000067919 */ /* 0x000e620000002100 */
[----:B------:R-:W2:Y:S01]  /*0020*/  LDC.64 R2, c[0x0][0x210] ;  /* 0x00008400ff027b82 */ /* 0x000ea20000000a00 */
[----:B------:R-:W3:Y:S01]  /*0030*/  S2R R5, SR_CTAID.X ;  /* 0x0000000000057919 */ /* 0x000ee20000002500 */
[C---:B-1----:R-:W-:Y:S02]  /*0040*/  LOP3.LUT R0, R6.reuse, 0x7, RZ, 0xc0, !PT ;  /* 0x0000000706007812 */ /* 0x042fe400078ec0ff */
[----:B------:R-:W-:-:S03]  /*0050*/  LOP3.LUT P0, RZ, R6, 0x18, RZ, 0xc0, !PT ;  /* 0x0000001806ff7812 */ /* 0x000fc6000780c0ff */
[----:B---3--:R-:W-:-:S04]  /*0060*/  IMAD R5, R5, 0x8, R0 ;  /* 0x0000000805057824 */ /* 0x008fc800078e0200 */
[C---:B--2---:R-:W-:Y:S01]  /*0070*/  IMAD.WIDE R2, R5.reuse, 0x4, R2 ;  /* 0x0000000405027825 */ /* 0x044fe200078e0202 */
[----:B------:R-:W-:Y:S02]  /*0080*/  I2FP.F32.S32 R0, R5 ;  /* 0x0000000500007245 */ /* 0x000fe40000201400 */
[----:B------:R-:W-:-:S03]  /*0090*/  ISETP.LT.AND P0, PT, R5, 0x8, !P0 ;  /* 0x000000080500780c */ /* 0x000fc60004701270 */
[----:B------:R-:W-:-:S05]  /*00a0*/  FMUL R0, R0, 0.14285714924335479736 ;  /* 0x3e12492500007820 */ /* 0x000fca0000400000 */
[----:B------:R-:W-:-:S04]  /*00b0*/  FMNMX R0, RZ, R0, !PT ;  /* 0x00000000ff007209 */ /* 0x000fc80007800000 */
[----:B------:R-:W1:Y:S02]  /*00c0*/  F2I.TRUNC.NTZ R4, R0 ;  /* 0x0000000000047305 */ /* 0x000e64000020f100 */
[----:B-1----:R-:W-:-:S05]  /*00d0*/  I2FP.F32.S32 R7, R4 ;  /* 0x0000000400077245 */ /* 0x002fca0000201400 */
[----:B------:R-:W-:Y:S01]  /*00e0*/  FADD.SAT R7, R0, -R7 ;  /* 0x8000000700077221 */ /* 0x000fe20000002000 */
[----:B------:R-:W-:Y:S06]  /*00f0*/  @!P0 EXIT ;  /* 0x000000000000894d */ /* 0x000fec0003800000 */
[----:B------:R-:W-:Y:S02]  /*0100*/  ULDC.64 UR4, c[0x0][0x208] ;  /* 0x0000820000047ab9 */ /* 0x000fe40000000a00 */
[----:B------:R-:W-:Y:S01]  /*0110*/  STG.E desc[UR4][R2.64], R7 ;  /* 0x0000000702007986 */ /* 0x000fe2000c101904 */
[----:B------:R-:W-:Y:S05]  /*0120*/  EXIT ;  /* 0x000000000000794d */ /* 0x000fea0003800000 */
.L_x_0:
[----:B------:R-:W-:-:S00]  /*0130*/  BRA `(.L_x_0) ;  /* 0xfffffffc00fc7947 */ /* 0x000fc0000383ffff */
[----:B------:R-:W-:-:S00]  /*0140*/  NOP ;  /* 0x0000000000007918 */ /* 0x000fc00000000000 */
        /* <DEDUP_REMOVED lines=11> */
.L_x_1:


//--------------------- .nv.constant0.triton_poi_fused__to_copy_arange_clamp_mul_sub_37 --------------------------
	.section	.nv.constant0.triton_poi_fused__to_copy_arange_clamp_mul_sub_37,"a",@progbits
	.sectionflags	@""
	.align	4
.nv.constant0.triton_poi_fused__to_copy_arange_clamp_mul_sub_37:
	.zero		540
